//
// Generated by NVIDIA NVVM Compiler
//
// Compiler Build ID: CL-36424714
// Cuda compilation tools, release 13.0, V13.0.88
// Based on NVVM 20.0.0
//

.version 9.0
.target sm_100
.address_size 64

	// .globl	_Z18recursive_doublingPiS_

.visible .entry _Z18recursive_doublingPiS_(
	.param .u64 .ptr .align 1 _Z18recursive_doublingPiS__param_0,
	.param .u64 .ptr .align 1 _Z18recursive_doublingPiS__param_1
)
{
	.reg .pred 	%p<9>;
	.reg .b32 	%r<40>;
	.reg .b64 	%rd<25>;

	ld.param.u64 	%rd7, [_Z18recursive_doublingPiS__param_0];
	ld.param.u64 	%rd8, [_Z18recursive_doublingPiS__param_1];
	cvta.to.global.u64 	%rd1, %rd8;
	mov.u32 	%r2, %ctaid.x;
	mov.u32 	%r3, %ntid.x;
	mov.u32 	%r4, %tid.x;
	mad.lo.s32 	%r1, %r2, %r3, %r4;
	setp.gt.s32 	%p1, %r1, 99;
	@%p1 bra 	$L__BB0_23;
	cvta.to.global.u64 	%rd2, %rd7;
	bar.sync 	0;
	setp.lt.s32 	%p2, %r1, 1;
	mul.wide.s32 	%rd9, %r1, 4;
	add.s64 	%rd3, %rd2, %rd9;
	add.s64 	%rd4, %rd1, %rd9;
	mul.wide.u32 	%rd10, %r1, 4;
	add.s64 	%rd5, %rd2, %rd10;
	add.s64 	%rd6, %rd1, %rd10;
	@%p2 bra 	$L__BB0_3;
	ld.global.u32 	%r5, [%rd5];
	add.s32 	%r6, %r1, -1;
	mul.wide.u32 	%rd11, %r6, 4;
	add.s64 	%rd12, %rd2, %rd11;
	ld.global.u32 	%r7, [%rd12];
	add.s32 	%r8, %r7, %r5;
	st.global.u32 	[%rd6], %r8;
	bra.uni 	$L__BB0_4;
$L__BB0_3:
	ld.global.u32 	%r9, [%rd3];
	st.global.u32 	[%rd4], %r9;
$L__BB0_4:
	bar.sync 	0;
	bar.sync 	0;
	setp.lt.s32 	%p3, %r1, 2;
	@%p3 bra 	$L__BB0_6;
	ld.global.u32 	%r10, [%rd6];
	add.s32 	%r11, %r1, -2;
	mul.wide.u32 	%rd13, %r11, 4;
	add.s64 	%rd14, %rd1, %rd13;
	ld.global.u32 	%r12, [%rd14];
	add.s32 	%r13, %r12, %r10;
	st.global.u32 	[%rd5], %r13;
	bra.uni 	$L__BB0_7;
$L__BB0_6:
	ld.global.u32 	%r14, [%rd4];
	st.global.u32 	[%rd3], %r14;
$L__BB0_7:
	bar.sync 	0;
	bar.sync 	0;
	setp.lt.s32 	%p4, %r1, 4;
	@%p4 bra 	$L__BB0_9;
	ld.global.u32 	%r15, [%rd5];
	add.s32 	%r16, %r1, -4;
	mul.wide.u32 	%rd15, %r16, 4;
	add.s64 	%rd16, %rd2, %rd15;
	ld.global.u32 	%r17, [%rd16];
	add.s32 	%r18, %r17, %r15;
	st.global.u32 	[%rd6], %r18;
	bra.uni 	$L__BB0_10;
$L__BB0_9:
	ld.global.u32 	%r19, [%rd3];
	st.global.u32 	[%rd4], %r19;
$L__BB0_10:
	bar.sync 	0;
	bar.sync 	0;
	setp.lt.s32 	%p5, %r1, 8;
	@%p5 bra 	$L__BB0_12;
	ld.global.u32 	%r20, [%rd6];
	add.s32 	%r21, %r1, -8;
	mul.wide.u32 	%rd17, %r21, 4;
	add.s64 	%rd18, %rd1, %rd17;
	ld.global.u32 	%r22, [%rd18];
	add.s32 	%r23, %r22, %r20;
	st.global.u32 	[%rd5], %r23;
	bra.uni 	$L__BB0_13;
$L__BB0_12:
	ld.global.u32 	%r24, [%rd4];
	st.global.u32 	[%rd3], %r24;
$L__BB0_13:
	bar.sync 	0;
	bar.sync 	0;
	setp.lt.s32 	%p6, %r1, 16;
	@%p6 bra 	$L__BB0_15;
	ld.global.u32 	%r25, [%rd5];
	add.s32 	%r26, %r1, -16;
	mul.wide.u32 	%rd19, %r26, 4;
	add.s64 	%rd20, %rd2, %rd19;
	ld.global.u32 	%r27, [%rd20];
	add.s32 	%r28, %r27, %r25;
	st.global.u32 	[%rd6], %r28;
	bra.uni 	$L__BB0_16;
$L__BB0_15:
	ld.global.u32 	%r29, [%rd3];
	st.global.u32 	[%rd4], %r29;
$L__BB0_16:
	bar.sync 	0;
	bar.sync 	0;
	setp.lt.s32 	%p7, %r1, 32;
	@%p7 bra 	$L__BB0_18;
	ld.global.u32 	%r30, [%rd6];
	add.s32 	%r31, %r1, -32;
	mul.wide.u32 	%rd21, %r31, 4;
	add.s64 	%rd22, %rd1, %rd21;
	ld.global.u32 	%r32, [%rd22];
	add.s32 	%r33, %r32, %r30;
	st.global.u32 	[%rd5], %r33;
	bra.uni 	$L__BB0_19;
$L__BB0_18:
	ld.global.u32 	%r34, [%rd4];
	st.global.u32 	[%rd3], %r34;
$L__BB0_19:
	bar.sync 	0;
	bar.sync 	0;
	setp.lt.s32 	%p8, %r1, 64;
	@%p8 bra 	$L__BB0_21;
	ld.global.u32 	%r35, [%rd5];
	add.s32 	%r36, %r1, -64;
	mul.wide.u32 	%rd23, %r36, 4;
	add.s64 	%rd24, %rd2, %rd23;
	ld.global.u32 	%r37, [%rd24];
	add.s32 	%r38, %r37, %r35;
	st.global.u32 	[%rd6], %r38;
	bra.uni 	$L__BB0_22;
$L__BB0_21:
	ld.global.u32 	%r39, [%rd3];
	st.global.u32 	[%rd4], %r39;
$L__BB0_22:
	bar.sync 	0;
$L__BB0_23:
	ret;

}


// ===== COMPILED SASS (sm_100) =====

	.target	sm_100

	.elftype	@"ET_EXEC"


//--------------------- .note.nv.tkinfo           --------------------------
	.section	.note.nv.tkinfo,"",@"SHT_NOTE"
	.sectionflags	@"SHF_NOTE_NV_TKINFO"
	.tkinfo
        /*0018*/ 	.word	0x00000002
        /*0030*/ 	.string	""
        /*0030*/ 	.string	"ptxas"
        /*0030*/ 	.string	"Cuda compilation tools, release 13.0, V13.0.88"
        /*0030*/ 	.string	"Build cuda_13.0.r13.0/compiler.36424714_0"
        /*0030*/ 	.string	"-arch sm_100 -m 64 "



//--------------------- .note.nv.cuinfo           --------------------------
	.section	.note.nv.cuinfo,"",@"SHT_NOTE"
	.sectionflags	@"SHF_NOTE_NV_CUINFO"
        /*0018*/ 	.short	0x0002
        /*001a*/ 	.short	0x0064
        /*001c*/ 	.short	0x0082
	.zero		2


//--------------------- .nv.info                  --------------------------
	.section	.nv.info,"",@"SHT_CUDA_INFO"
	.align	4


	//----- nvinfo : EIATTR_REGCOUNT
	.align		4
        /*0000*/ 	.byte	0x04, 0x2f
        /*0002*/ 	.short	(.L_1 - .L_0)
	.align		4
.L_0:
        /*0004*/ 	.word	index@(_Z18recursive_doublingPiS_)
        /*0008*/ 	.word	0x0000001c


	//----- nvinfo : EIATTR_FRAME_SIZE
	.align		4
.L_1:
        /*000c*/ 	.byte	0x04, 0x11
        /*000e*/ 	.short	(.L_3 - .L_2)
	.align		4
.L_2:
        /*0010*/ 	.word	index@(_Z18recursive_doublingPiS_)
        /*0014*/ 	.word	0x00000000


	//----- nvinfo : EIATTR_MIN_STACK_SIZE
	.align		4
.L_3:
        /*0018*/ 	.byte	0x04, 0x12
        /*001a*/ 	.short	(.L_5 - .L_4)
	.align		4
.L_4:
        /*001c*/ 	.word	index@(_Z18recursive_doublingPiS_)
        /*0020*/ 	.word	0x00000000
.L_5:


//--------------------- .nv.compat                --------------------------
	.section	.nv.compat,"",@"SHT_CUDA_COMPAT_INFO"
	.align	4
        /*0000*/ 	.byte	0x02, 0x09, 0x00, 0x00, 0x02, 0x02, 0x01, 0x00, 0x02, 0x05, 0x05, 0x00, 0x03, 0x07, 0x01, 0x01
        /*0010*/ 	.byte	0x02, 0x03, 0x00, 0x00, 0x02, 0x06, 0x01, 0x00, 0x04, 0x0b, 0x08, 0x00, 0x09, 0x00, 0x00, 0x00
        /*0020*/ 	.byte	0x00, 0x00, 0x00, 0x00


//--------------------- .nv.info._Z18recursive_doublingPiS_ --------------------------
	.section	.nv.info._Z18recursive_doublingPiS_,"",@"SHT_CUDA_INFO"
	.sectionflags	@""
	.align	4


	//----- nvinfo : EIATTR_CUDA_API_VERSION
	.align		4
        /*0000*/ 	.byte	0x04, 0x37
        /*0002*/ 	.short	(.L_7 - .L_6)
.L_6:
        /*0004*/ 	.word	0x00000082


	//----- nvinfo : EIATTR_KPARAM_INFO
	.align		4
.L_7:
        /*0008*/ 	.byte	0x04, 0x17
        /*000a*/ 	.short	(.L_9 - .L_8)
.L_8:
        /*000c*/ 	.word	0x00000000
        /*0010*/ 	.short	0x0001
        /*0012*/ 	.short	0x0008
        /*0014*/ 	.byte	0x00, 0xf5, 0x21, 0x00


	//----- nvinfo : EIATTR_KPARAM_INFO
	.align		4
.L_9:
        /*0018*/ 	.byte	0x04, 0x17
        /*001a*/ 	.short	(.L_11 - .L_10)
.L_10:
        /*001c*/ 	.word	0x00000000
        /*0020*/ 	.short	0x0000
        /*0022*/ 	.short	0x0000
        /*0024*/ 	.byte	0x00, 0xf5, 0x21, 0x00


	//----- nvinfo : EIATTR_SPARSE_MMA_MASK
	.align		4
.L_11:
        /*0028*/ 	.byte	0x03, 0x50
        /*002a*/ 	.short	0x0000


	//----- nvinfo : EIATTR_MAXREG_COUNT
	.align		4
        /*002c*/ 	.byte	0x03, 0x1b
        /*002e*/ 	.short	0x00ff


	//----- nvinfo : EIATTR_NUM_BARRIERS
	.align		4
        /*0030*/ 	.byte	0x02, 0x4c
        /*0032*/ 	.byte	0x01
	.zero		1


	//----- nvinfo : EIATTR_MERCURY_ISA_VERSION
	.align		4
        /*0034*/ 	.byte	0x03, 0x5f
        /*0036*/ 	.short	0x0101


	//----- nvinfo : EIATTR_VRC_CTA_INIT_COUNT
	.align		4
        /*0038*/ 	.byte	0x02, 0x4a
	.zero		1
	.zero		1


	//----- nvinfo : EIATTR_EXIT_INSTR_OFFSETS
	.align		4
        /*003c*/ 	.byte	0x04, 0x1c
        /*003e*/ 	.short	(.L_13 - .L_12)


	//   ....[0]....
.L_12:
        /*0040*/ 	.word	0x00000060


	//   ....[1]....
        /*0044*/ 	.word	0x000005b0


	//----- nvinfo : EIATTR_CBANK_PARAM_SIZE
	.align		4
.L_13:
        /*0048*/ 	.byte	0x03, 0x19
        /*004a*/ 	.short	0x0010


	//----- nvinfo : EIATTR_PARAM_CBANK
	.align		4
        /*004c*/ 	.byte	0x04, 0x0a
        /*004e*/ 	.short	(.L_15 - .L_14)
	.align		4
.L_14:
        /*0050*/ 	.word	index@(.nv.constant0._Z18recursive_doublingPiS_)
        /*0054*/ 	.short	0x0380
        /*0056*/ 	.short	0x0010


	//----- nvinfo : EIATTR_SW_WAR
	.align		4
.L_15:
        /*0058*/ 	.byte	0x04, 0x36
        /*005a*/ 	.short	(.L_17 - .L_16)
.L_16:
        /*005c*/ 	.word	0x00000008
.L_17:


//--------------------- .nv.callgraph             --------------------------
	.section	.nv.callgraph,"",@"SHT_CUDA_CALLGRAPH"
	.align	4
	.sectionentsize	8
	.align		4
        /*0000*/ 	.word	0x00000000
	.align		4
        /*0004*/ 	.word	0xffffffff
	.align		4
        /*0008*/ 	.word	0x00000000
	.align		4
        /*000c*/ 	.word	0xfffffffe
	.align		4
        /*0010*/ 	.word	0x00000000
	.align		4
        /*0014*/ 	.word	0xfffffffd
	.align		4
        /*0018*/ 	.word	0x00000000
	.align		4
        /*001c*/ 	.word	0xfffffffc


//--------------------- .text._Z18recursive_doublingPiS_ --------------------------
	.section	.text._Z18recursive_doublingPiS_,"ax",@progbits
	.align	128
        .global         _Z18recursive_doublingPiS_
        .type           _Z18recursive_doublingPiS_,@function
        .size           _Z18recursive_doublingPiS_,(.L_x_1 - _Z18recursive_doublingPiS_)
        .other          _Z18recursive_doublingPiS_,@"STO_CUDA_ENTRY STV_DEFAULT"
_Z18recursive_doublingPiS_:
.text._Z18recursive_doublingPiS_:
[----:B------:R-:W-:Y:S01]  /*0000*/  LDC R1, c[0x0][0x37c] ;  /* 0x0000df00ff017b82 */ /* 0x000fe20000000800 */
[----:B------:R-:W0:Y:S07]  /*0010*/  S2R R0, SR_TID.X ;  /* 0x0000000000007919 */ /* 0x000e2e0000002100 */
[----:B------:R-:W0:Y:S08]  /*0020*/  S2UR UR4, SR_CTAID.X ;  /* 0x00000000000479c3 */ /* 0x000e300000002500 */
[----:B------:R-:W0:Y:S02]  /*0030*/  LDC R11, c[0x0][0x360] ;  /* 0x0000d800ff0b7b82 */ /* 0x000e240000000800 */
[----:B0-----:R-:W-:-:S05]  /*0040*/  IMAD R11, R11, UR4, R0 ;  /* 0x000000040b0b7c24 */ /* 0x001fca000f8e0200 */
[----:B------:R-:W-:-:S13]  /*0050*/  ISETP.GT.AND P0, PT, R11, 0x63, PT ;  /* 0x000000630b00780c */ /* 0x000fda0003f04270 */
[----:B------:R-:W-:Y:S05]  /*0060*/  @P0 EXIT ;  /* 0x000000000000094d */ /* 0x000fea0003800000 */
[----:B------:R-:W0:Y:S08]  /*0070*/  LDC.64 R4, c[0x0][0x380] ;  /* 0x0000e000ff047b82 */ /* 0x000e300000000a00 */
[----:B------:R-:W-:Y:S01]  /*0080*/  BAR.SYNC.DEFER_BLOCKING 0x0 ;  /* 0x0000000000007b1d */ /* 0x000fe20000010000 */
[----:B------:R-:W-:-:S05]  /*0090*/  ISETP.GE.AND P1, PT, R11, 0x1, PT ;  /* 0x000000010b00780c */ /* 0x000fca0003f26270 */
[----:B------:R-:W1:Y:S02]  /*00a0*/  LDCU.64 UR4, c[0x0][0x358] ;  /* 0x00006b00ff0477ac */ /* 0x000e640008000a00 */
[----:B------:R-:W2:Y:S06]  /*00b0*/  LDC.64 R12, c[0x0][0x388] ;  /* 0x0000e200ff0c7b82 */ /* 0x000eac0000000a00 */
[----:B------:R-:W-:-:S05]  /*00c0*/  @P1 IADD3 R17, PT, PT, R11, -0x1, RZ ;  /* 0xffffffff0b111810 */ /* 0x000fca0007ffe0ff */
[----:B0-----:R-:W-:-:S04]  /*00d0*/  @P1 IMAD.WIDE.U32 R16, R17, 0x4, R4 ;  /* 0x0000000411101825 */ /* 0x001fc800078e0004 */
[C---:B------:R-:W-:Y:S02]  /*00e0*/  IMAD.WIDE.U32 R2, R11.reuse, 0x4, R4 ;  /* 0x000000040b027825 */ /* 0x040fe400078e0004 */
[----:B-1----:R-:W3:Y:S04]  /*00f0*/  @P1 LDG.E R17, desc[UR4][R16.64] ;  /* 0x0000000410111981 */ /* 0x002ee8000c1e1900 */
[----:B------:R-:W3:Y:S01]  /*0100*/  @P1 LDG.E R0, desc[UR4][R2.64] ;  /* 0x0000000402001981 */ /* 0x000ee2000c1e1900 */
[----:B--2---:R-:W-:-:S04]  /*0110*/  IMAD.WIDE.U32 R6, R11, 0x4, R12 ;  /* 0x000000040b067825 */ /* 0x004fc800078e000c */
[----:B------:R-:W-:-:S04]  /*0120*/  IMAD.WIDE R8, R11, 0x4, R4 ;  /* 0x000000040b087825 */ /* 0x000fc800078e0204 */
[----:B---3--:R-:W-:-:S05]  /*0130*/  @P1 IMAD.IADD R21, R0, 0x1, R17 ;  /* 0x0000000100151824 */ /* 0x008fca00078e0211 */
[----:B------:R0:W-:Y:S04]  /*0140*/  @P1 STG.E desc[UR4][R6.64], R21 ;  /* 0x0000001506001986 */ /* 0x0001e8000c101904 */
[----:B------:R-:W2:Y:S01]  /*0150*/  @!P1 LDG.E R23, desc[UR4][R8.64] ;  /* 0x0000000408179981 */ /* 0x000ea2000c1e1900 */
[C---:B------:R-:W-:Y:S01]  /*0160*/  IMAD.WIDE R14, R11.reuse, 0x4, R12 ;  /* 0x000000040b0e7825 */ /* 0x040fe200078e020c */
[----:B------:R-:W-:-:S13]  /*0170*/  ISETP.GE.AND P0, PT, R11, 0x2, PT ;  /* 0x000000020b00780c */ /* 0x000fda0003f06270 */
[----:B------:R-:W-:-:S05]  /*0180*/  @P0 IADD3 R19, PT, PT, R11, -0x2, RZ ;  /* 0xfffffffe0b130810 */ /* 0x000fca0007ffe0ff */
[----:B------:R-:W-:Y:S01]  /*0190*/  @P0 IMAD.WIDE.U32 R18, R19, 0x4, R12 ;  /* 0x0000000413120825 */ /* 0x000fe200078e000c */
[----:B--2---:R1:W-:Y:S01]  /*01a0*/  @!P1 STG.E desc[UR4][R14.64], R23 ;  /* 0x000000170e009986 */ /* 0x0043e2000c101904 */
[----:B------:R-:W-:Y:S08]  /*01b0*/  BAR.SYNC.DEFER_BLOCKING 0x0 ;  /* 0x0000000000007b1d */ /* 0x000ff00000010000 */
[----:B------:R-:W-:Y:S06]  /*01c0*/  BAR.SYNC.DEFER_BLOCKING 0x0 ;  /* 0x0000000000007b1d */ /* 0x000fec0000010000 */
[----:B------:R-:W0:Y:S04]  /*01d0*/  @P0 LDG.E R19, desc[UR4][R18.64] ;  /* 0x0000000412130981 */ /* 0x000e28000c1e1900 */
[----:B------:R-:W0:Y:S02]  /*01e0*/  @P0 LDG.E R0, desc[UR4][R6.64] ;  /* 0x0000000406000981 */ /* 0x000e24000c1e1900 */
[----:B0-----:R-:W-:-:S05]  /*01f0*/  @P0 IMAD.IADD R21, R0, 0x1, R19 ;  /* 0x0000000100150824 */ /* 0x001fca00078e0213 */
[----:B------:R0:W-:Y:S04]  /*0200*/  @P0 STG.E desc[UR4][R2.64], R21 ;  /* 0x0000001502000986 */ /* 0x0001e8000c101904 */
[----:B------:R-:W2:Y:S01]  /*0210*/  @!P0 LDG.E R25, desc[UR4][R14.64] ;  /* 0x000000040e198981 */ /* 0x000ea2000c1e1900 */
[----:B------:R-:W-:-:S13]  /*0220*/  ISETP.GE.AND P1, PT, R11, 0x4, PT ;  /* 0x000000040b00780c */ /* 0x000fda0003f26270 */
[----:B------:R-:W-:-:S05]  /*0230*/  @P1 IADD3 R17, PT, PT, R11, -0x4, RZ ;  /* 0xfffffffc0b111810 */ /* 0x000fca0007ffe0ff */
[----:B------:R-:W-:Y:S01]  /*0240*/  @P1 IMAD.WIDE.U32 R16, R17, 0x4, R4 ;  /* 0x0000000411101825 */ /* 0x000fe200078e0004 */
[----:B--2---:R2:W-:Y:S01]  /*0250*/  @!P0 STG.E desc[UR4][R8.64], R25 ;  /* 0x0000001908008986 */ /* 0x0045e2000c101904 */
[----:B------:R-:W-:Y:S08]  /*0260*/  BAR.SYNC.DEFER_BLOCKING 0x0 ;  /* 0x0000000000007b1d */ /* 0x000ff00000010000 */
[----:B------:R-:W-:Y:S06]  /*0270*/  BAR.SYNC.DEFER_BLOCKING 0x0 ;  /* 0x0000000000007b1d */ /* 0x000fec0000010000 */
[----:B------:R-:W1:Y:S04]  /*0280*/  @P1 LDG.E R17, desc[UR4][R16.64] ;  /* 0x0000000410111981 */ /* 0x000e68000c1e1900 */
[----:B------:R-:W1:Y:S02]  /*0290*/  @P1 LDG.E R0, desc[UR4][R2.64] ;  /* 0x0000000402001981 */ /* 0x000e64000c1e1900 */
[----:B-1----:R-:W-:-:S05]  /*02a0*/  @P1 IMAD.IADD R23, R0, 0x1, R17 ;  /* 0x0000000100171824 */ /* 0x002fca00078e0211 */
[----:B------:R1:W-:Y:S04]  /*02b0*/  @P1 STG.E desc[UR4][R6.64], R23 ;  /* 0x0000001706001986 */ /* 0x0003e8000c101904 */
[----:B0-----:R-:W3:Y:S01]  /*02c0*/  @!P1 LDG.E R21, desc[UR4][R8.64] ;  /* 0x0000000408159981 */ /* 0x001ee2000c1e1900 */
[----:B------:R-:W-:-:S13]  /*02d0*/  ISETP.GE.AND P0, PT, R11, 0x8, PT ;  /* 0x000000080b00780c */ /* 0x000fda0003f06270 */
[----:B------:R-:W-:-:S05]  /*02e0*/  @P0 IADD3 R19, PT, PT, R11, -0x8, RZ ;  /* 0xfffffff80b130810 */ /* 0x000fca0007ffe0ff */
[----:B------:R-:W-:Y:S01]  /*02f0*/  @P0 IMAD.WIDE.U32 R18, R19, 0x4, R12 ;  /* 0x0000000413120825 */ /* 0x000fe200078e000c */
[----:B---3--:R0:W-:Y:S01]  /*0300*/  @!P1 STG.E desc[UR4][R14.64], R21 ;  /* 0x000000150e009986 */ /* 0x0081e2000c101904 */
[----:B------:R-:W-:Y:S08]  /*0310*/  BAR.SYNC.DEFER_BLOCKING 0x0 ;  /* 0x0000000000007b1d */ /* 0x000ff00000010000 */
[----:B------:R-:W-:Y:S06]  /*0320*/  BAR.SYNC.DEFER_BLOCKING 0x0 ;  /* 0x0000000000007b1d */ /* 0x000fec0000010000 */
[----:B------:R-:W2:Y:S04]  /*0330*/  @P0 LDG.E R19, desc[UR4][R18.64] ;  /* 0x0000000412130981 */ /* 0x000ea8000c1e1900 */
[----:B------:R-:W2:Y:S02]  /*0340*/  @P0 LDG.E R0, desc[UR4][R6.64] ;  /* 0x0000000406000981 */ /* 0x000ea4000c1e1900 */
[----:B--2---:R-:W-:-:S05]  /*0350*/  @P0 IADD3 R25, PT, PT, R0, R19, RZ ;  /* 0x0000001300190210 */ /* 0x004fca0007ffe0ff */
[----:B------:R2:W-:Y:S04]  /*0360*/  @P0 STG.E desc[UR4][R2.64], R25 ;  /* 0x0000001902000986 */ /* 0x0005e8000c101904 */
[----:B-1----:R-:W3:Y:S01]  /*0370*/  @!P0 LDG.E R23, desc[UR4][R14.64] ;  /* 0x000000040e178981 */ /* 0x002ee2000c1e1900 */
[----:B------:R-:W-:-:S13]  /*0380*/  ISETP.GE.AND P1, PT, R11, 0x10, PT ;  /* 0x000000100b00780c */ /* 0x000fda0003f26270 */
[----:B------:R-:W-:-:S04]  /*0390*/  @P1 VIADD R17, R11, 0xfffffff0 ;  /* 0xfffffff00b111836 */ /* 0x000fc80000000000 */
[----:B------:R-:W-:Y:S01]  /*03a0*/  @P1 IMAD.WIDE.U32 R16, R17, 0x4, R4 ;  /* 0x0000000411101825 */ /* 0x000fe200078e0004 */
[----:B---3--:R-:W-:Y:S01]  /*03b0*/  @!P0 STG.E desc[UR4][R8.64], R23 ;  /* 0x0000001708008986 */ /* 0x008fe2000c101904 */
[----:B------:R-:W-:Y:S08]  /*03c0*/  BAR.SYNC.DEFER_BLOCKING 0x0 ;  /* 0x0000000000007b1d */ /* 0x000ff00000010000 */
[----:B------:R-:W-:Y:S06]  /*03d0*/  BAR.SYNC.DEFER_BLOCKING 0x0 ;  /* 0x0000000000007b1d */ /* 0x000fec0000010000 */
[----:B------:R-:W3:Y:S04]  /*03e0*/  @P1 LDG.E R17, desc[UR4][R16.64] ;  /* 0x0000000410111981 */ /* 0x000ee8000c1e1900 */
[----:B------:R-:W3:Y:S02]  /*03f0*/  @P1 LDG.E R0, desc[UR4][R2.64] ;  /* 0x0000000402001981 */ /* 0x000ee4000c1e1900 */
[----:B---3--:R-:W-:-:S05]  /*0400*/  @P1 IADD3 R19, PT, PT, R0, R17, RZ ;  /* 0x0000001100131210 */ /* 0x008fca0007ffe0ff */
[----:B------:R1:W-:Y:S04]  /*0410*/  @P1 STG.E desc[UR4][R6.64], R19 ;  /* 0x0000001306001986 */ /* 0x0003e8000c101904 */
[----:B0-----:R-:W3:Y:S01]  /*0420*/  @!P1 LDG.E R21, desc[UR4][R8.64] ;  /* 0x0000000408159981 */ /* 0x001ee2000c1e1900 */
[----:B------:R-:W-:-:S13]  /*0430*/  ISETP.GE.AND P0, PT, R11, 0x20, PT ;  /* 0x000000200b00780c */ /* 0x000fda0003f06270 */
[----:B--2---:R-:W-:-:S05]  /*0440*/  @P0 IADD3 R25, PT, PT, R11, -0x20, RZ ;  /* 0xffffffe00b190810 */ /* 0x004fca0007ffe0ff */
[----:B------:R-:W-:Y:S01]  /*0450*/  @P0 IMAD.WIDE.U32 R12, R25, 0x4, R12 ;  /* 0x00000004190c0825 */ /* 0x000fe200078e000c */
[----:B---3--:R-:W-:Y:S01]  /*0460*/  @!P1 STG.E desc[UR4][R14.64], R21 ;  /* 0x000000150e009986 */ /* 0x008fe2000c101904 */
[----:B------:R-:W-:Y:S08]  /*0470*/  BAR.SYNC.DEFER_BLOCKING 0x0 ;  /* 0x0000000000007b1d */ /* 0x000ff00000010000 */
[----:B------:R-:W-:Y:S06]  /*0480*/  BAR.SYNC.DEFER_BLOCKING 0x0 ;  /* 0x0000000000007b1d */ /* 0x000fec0000010000 */
[----:B------:R-:W2:Y:S04]  /*0490*/  @P0 LDG.E R13, desc[UR4][R12.64] ;  /* 0x000000040c0d0981 */ /* 0x000ea8000c1e1900 */
[----:B------:R-:W2:Y:S02]  /*04a0*/  @P0 LDG.E R0, desc[UR4][R6.64] ;  /* 0x0000000406000981 */ /* 0x000ea4000c1e1900 */
[----:B--2---:R-:W-:-:S05]  /*04b0*/  @P0 IMAD.IADD R17, R0, 0x1, R13 ;  /* 0x0000000100110824 */ /* 0x004fca00078e020d */
[----:B------:R-:W-:Y:S04]  /*04c0*/  @P0 STG.E desc[UR4][R2.64], R17 ;  /* 0x0000001102000986 */ /* 0x000fe8000c101904 */
[----:B-1----:R-:W2:Y:S01]  /*04d0*/  @!P0 LDG.E R19, desc[UR4][R14.64] ;  /* 0x000000040e138981 */ /* 0x002ea2000c1e1900 */
[----:B------:R-:W-:-:S13]  /*04e0*/  ISETP.GE.AND P1, PT, R11, 0x40, PT ;  /* 0x000000400b00780c */ /* 0x000fda0003f26270 */
[----:B------:R-:W-:-:S05]  /*04f0*/  @P1 IADD3 R11, PT, PT, R11, -0x40, RZ ;  /* 0xffffffc00b0b1810 */ /* 0x000fca0007ffe0ff */
[----:B------:R-:W-:Y:S01]  /*0500*/  @P1 IMAD.WIDE.U32 R4, R11, 0x4, R4 ;  /* 0x000000040b041825 */ /* 0x000fe200078e0004 */
[----:B--2---:R-:W-:Y:S01]  /*0510*/  @!P0 STG.E desc[UR4][R8.64], R19 ;  /* 0x0000001308008986 */ /* 0x004fe2000c101904 */
[----:B------:R-:W-:Y:S08]  /*0520*/  BAR.SYNC.DEFER_BLOCKING 0x0 ;  /* 0x0000000000007b1d */ /* 0x000ff00000010000 */
[----:B------:R-:W-:Y:S06]  /*0530*/  BAR.SYNC.DEFER_BLOCKING 0x0 ;  /* 0x0000000000007b1d */ /* 0x000fec0000010000 */
[----:B------:R-:W2:Y:S04]  /*0540*/  @P1 LDG.E R0, desc[UR4][R2.64] ;  /* 0x0000000402001981 */ /* 0x000ea8000c1e1900 */
[----:B------:R-:W2:Y:S02]  /*0550*/  @P1 LDG.E R5, desc[UR4][R4.64] ;  /* 0x0000000404051981 */ /* 0x000ea4000c1e1900 */
[----:B--2---:R-:W-:-:S05]  /*0560*/  @P1 IADD3 R11, PT, PT, R0, R5, RZ ;  /* 0x00000005000b1210 */ /* 0x004fca0007ffe0ff */
[----:B------:R-:W-:Y:S04]  /*0570*/  @P1 STG.E desc[UR4][R6.64], R11 ;  /* 0x0000000b06001986 */ /* 0x000fe8000c101904 */
[----:B------:R-:W2:Y:S04]  /*0580*/  @!P1 LDG.E R13, desc[UR4][R8.64] ;  /* 0x00000004080d9981 */ /* 0x000ea8000c1e1900 */
[----:B--2---:R-:W-:Y:S01]  /*0590*/  @!P1 STG.E desc[UR4][R14.64], R13 ;  /* 0x0000000d0e009986 */ /* 0x004fe2000c101904 */
[----:B------:R-:W-:Y:S06]  /*05a0*/  BAR.SYNC.DEFER_BLOCKING 0x0 ;  /* 0x0000000000007b1d */ /* 0x000fec0000010000 */
[----:B------:R-:W-:Y:S05]  /*05b0*/  EXIT ;  /* 0x000000000000794d */ /* 0x000fea0003800000 */
.L_x_0:
[----:B------:R-:W-:-:S00]  /*05c0*/  BRA `(.L_x_0) ;  /* 0xfffffffc00fc7947 */ /* 0x000fc0000383ffff */
[----:B------:R-:W-:-:S00]  /*05d0*/  NOP ;  /* 0x0000000000007918 */ /* 0x000fc00000000000 */
        /* <DEDUP_REMOVED lines=10> */
.L_x_1:


//--------------------- .nv.shared.reserved.0     --------------------------
	.section	.nv.shared.reserved.0,"aw",@nobits
	.weak		__nv_reservedSMEM_offset_0_alias
	.size		__nv_reservedSMEM_offset_0_alias, 0, 64
	.other		__nv_reservedSMEM_offset_0_alias,@"STO_CUDA_RESERVED_SHARED STV_DEFAULT"
__nv_reservedSMEM_offset_0_alias:
	.zero		0
	.zero		64


//--------------------- .nv.constant0._Z18recursive_doublingPiS_ --------------------------
	.section	.nv.constant0._Z18recursive_doublingPiS_,"a",@progbits
	.sectionflags	@""
	.align	4
.nv.constant0._Z18recursive_doublingPiS_:
	.zero		912


//--------------------- SYMBOLS --------------------------

	.type		.nv.reservedSmem.offset0,@object
	.size		.nv.reservedSmem.offset0,0x4
